	.headerflags	@"EF_CUDA_TEXMODE_UNIFIED EF_CUDA_64BIT_ADDRESS EF_CUDA_ACCELERATORS EF_CUDA_SM90 EF_CUDA_VIRTUAL_SM(EF_CUDA_SM90)"
	.elftype	@"ET_EXEC"


//--------------------- .nv.info                  --------------------------
	.section	.nv.info,"",@"SHT_CUDA_INFO"
	.align	4


	//----- nvinfo : EIATTR_REGCOUNT
	.align		4
        /*0000*/ 	.byte	0x04, 0x2f
        /*0002*/ 	.short	(.L_2 - .L_1)
	.align		4
.L_1:
        /*0004*/ 	.word	index@(triton_poi_fused_tanh_0)
        /*0008*/ 	.word	0x0000000e


	//----- nvinfo : EIATTR_MIN_STACK_SIZE
	.align		4
.L_2:
        /*000c*/ 	.byte	0x04, 0x12
        /*000e*/ 	.short	(.L_4 - .L_3)
	.align		4
.L_3:
        /*0010*/ 	.word	index@(triton_poi_fused_tanh_0)
        /*0014*/ 	.word	0x00000000


	//----- nvinfo : EIATTR_FRAME_SIZE
	.align		4
.L_4:
        /*0018*/ 	.byte	0x04, 0x11
        /*001a*/ 	.short	(.L_6 - .L_5)
	.align		4
.L_5:
        /*001c*/ 	.word	index@(triton_poi_fused_tanh_0)
        /*0020*/ 	.word	0x00000000


	//----- nvinfo : EIATTR_MIN_STACK_SIZE
	.align		4
.L_6:
        /*0024*/ 	.byte	0x04, 0x12
        /*0026*/ 	.short	(.L_8 - .L_7)
	.align		4
.L_7:
        /*0028*/ 	.word	index@(triton_poi_fused_tanh_0)
        /*002c*/ 	.word	0x00000000
.L_8:


//--------------------- .nv.info.triton_poi_fused_tanh_0 --------------------------
	.section	.nv.info.triton_poi_fused_tanh_0,"",@"SHT_CUDA_INFO"
	.sectionflags	@""
	.align	4


	//----- nvinfo : EIATTR_CUDA_API_VERSION
	.align		4
        /*0000*/ 	.byte	0x04, 0x37
        /*0002*/ 	.short	(.L_10 - .L_9)
.L_9:
        /*0004*/ 	.word	0x0000007c


	//----- nvinfo : EIATTR_KPARAM_INFO
	.align		4
.L_10:
        /*0008*/ 	.byte	0x04, 0x17
        /*000a*/ 	.short	(.L_12 - .L_11)
.L_11:
        /*000c*/ 	.word	0x00000000
        /*0010*/ 	.short	0x0002
        /*0012*/ 	.short	0x0010
        /*0014*/ 	.byte	0x00, 0xf0, 0x11, 0x00


	//----- nvinfo : EIATTR_KPARAM_INFO
	.align		4
.L_12:
        /*0018*/ 	.byte	0x04, 0x17
        /*001a*/ 	.short	(.L_14 - .L_13)
.L_13:
        /*001c*/ 	.word	0x00000000
        /*0020*/ 	.short	0x0001
        /*0022*/ 	.short	0x0008
        /*0024*/ 	.byte	0x00, 0xf4, 0x21, 0x00


	//----- nvinfo : EIATTR_KPARAM_INFO
	.align		4
.L_14:
        /*0028*/ 	.byte	0x04, 0x17
        /*002a*/ 	.short	(.L_16 - .L_15)
.L_15:
        /*002c*/ 	.word	0x00000000
        /*0030*/ 	.short	0x0000
        /*0032*/ 	.short	0x0000
        /*0034*/ 	.byte	0x00, 0xf4, 0x21, 0x00


	//----- nvinfo : EIATTR_SPARSE_MMA_MASK
	.align		4
.L_16:
        /*0038*/ 	.byte	0x03, 0x50
        /*003a*/ 	.short	0x0000


	//----- nvinfo : EIATTR_MAXREG_COUNT
	.align		4
        /*003c*/ 	.byte	0x03, 0x1b
        /*003e*/ 	.short	0x00ff


	//----- nvinfo : EIATTR_EXIT_INSTR_OFFSETS
	.align		4
        /*0040*/ 	.byte	0x04, 0x1c
        /*0042*/ 	.short	(.L_18 - .L_17)


	//   ....[0]....
.L_17:
        /*0044*/ 	.word	0x00000430


	//   ....[1]....
        /*0048*/ 	.word	0x00000450


	//----- nvinfo : EIATTR_REQNTID
	.align		4
.L_18:
        /*004c*/ 	.byte	0x04, 0x10
        /*004e*/ 	.short	(.L_20 - .L_19)
.L_19:
        /*0050*/ 	.word	0x00000080
        /*0054*/ 	.word	0x00000001
        /*0058*/ 	.word	0x00000001


	//----- nvinfo : EIATTR_CRS_STACK_SIZE
	.align		4
.L_20:
        /*005c*/ 	.byte	0x04, 0x1e
        /*005e*/ 	.short	(.L_22 - .L_21)
.L_21:
        /*0060*/ 	.word	0x00000000


	//----- nvinfo : EIATTR_CBANK_PARAM_SIZE
	.align		4
.L_22:
        /*0064*/ 	.byte	0x03, 0x19
        /*0066*/ 	.short	0x0014


	//----- nvinfo : EIATTR_PARAM_CBANK
	.align		4
        /*0068*/ 	.byte	0x04, 0x0a
        /*006a*/ 	.short	(.L_24 - .L_23)
	.align		4
.L_23:
        /*006c*/ 	.word	index@(.nv.constant0.triton_poi_fused_tanh_0)
        /*0070*/ 	.short	0x0210
        /*0072*/ 	.short	0x0014


	//----- nvinfo : EIATTR_SW_WAR
	.align		4
.L_24:
        /*0074*/ 	.byte	0x04, 0x36
        /*0076*/ 	.short	(.L_26 - .L_25)
.L_25:
        /*0078*/ 	.word	0x00000008
.L_26:


//--------------------- .nv.callgraph             --------------------------
	.section	.nv.callgraph,"",@"SHT_CUDA_CALLGRAPH"
	.align	4
	.sectionentsize	8
	.align		4
        /*0000*/ 	.word	0x00000000
	.align		4
        /*0004*/ 	.word	0xffffffff
	.align		4
        /*0008*/ 	.word	0x00000000
	.align		4
        /*000c*/ 	.word	0xfffffffe
	.align		4
        /*0010*/ 	.word	0x00000000
	.align		4
        /*0014*/ 	.word	0xfffffffd
	.align		4
        /*0018*/ 	.word	0x00000000
	.align		4
        /*001c*/ 	.word	0xfffffffc


//--------------------- .nv.constant4             --------------------------
	.section	.nv.constant4,"a",@progbits
	.align	8
	.align		8
.nv.constant4:
        /*0000*/ 	.dword	_$_str


//--------------------- .text.triton_poi_fused_tanh_0 --------------------------
	.section	.text.triton_poi_fused_tanh_0,"ax",@progbits
	.align	128
        .global         triton_poi_fused_tanh_0
        .type           triton_poi_fused_tanh_0,@function
        .size           triton_poi_fused_tanh_0,(.L_x_7 - triton_poi_fused_tanh_0)
        .other          triton_poi_fused_tanh_0,@"STO_CUDA_ENTRY STV_DEFAULT"
triton_poi_fused_tanh_0:
.text.triton_poi_fused_tanh_0:
[----:B------:R-:W0:Y:S02]  /*0000*/  LDC R1, c[0x0][0x28] ;  /* 0x00000a00ff017b82 */ /* 0x000e240000000800 */
[----:B------:R-:W1:Y:S01]  /*0010*/  S2R R0, SR_TID.X ;  /* 0x0000000000007919 */ /* 0x000e620000002100 */
[----:B------:R-:W2:Y:S01]  /*0020*/  LDC.64 R2, c[0x0][0x210] ;  /* 0x00008400ff027b82 */ /* 0x000ea20000000a00 */
[----:B------:R-:W-:Y:S01]  /*0030*/  ULDC.64 UR4, c[0x0][0x208] ;  /* 0x0000820000047ab9 */ /* 0x000fe20000000a00 */
[----:B------:R-:W3:Y:S06]  /*0040*/  S2R R5, SR_CTAID.X ;  /* 0x0000000000057919 */ /* 0x000eec0000002500 */
[----:B------:R-:W4:Y:S01]  /*0050*/  LDC.64 R6, c[0x0][0x218] ;  /* 0x00008600ff067b82 */ /* 0x000f220000000a00 */
[----:B-1----:R-:W-:-:S04]  /*0060*/  SHF.L.U32 R0, R0, 0x1, RZ ;  /* 0x0000000100007819 */ /* 0x002fc800000006ff */
[----:B------:R-:W-:Y:S02]  /*0070*/  LOP3.LUT R0, R0, 0xfe, RZ, 0xc0, !PT ;  /* 0x000000fe00007812 */ /* 0x000fe400078ec0ff */
[----:B---3--:R-:W-:Y:S02]  /*0080*/  SHF.R.S32.HI R4, RZ, 0x17, R5 ;  /* 0x00000017ff047819 */ /* 0x008fe40000011405 */
[----:B------:R-:W-:Y:S02]  /*0090*/  LEA R5, R5, R0, 0x8 ;  /* 0x0000000005057211 */ /* 0x000fe400078e40ff */
[----:B------:R-:W-:Y:S02]  /*00a0*/  SGXT R0, R4, 0x1 ;  /* 0x000000010400781a */ /* 0x000fe40000000200 */
[C---:B------:R-:W-:Y:S01]  /*00b0*/  ISETP.GE.AND P0, PT, R5.reuse, 0x100, PT ;  /* 0x000001000500780c */ /* 0x040fe20003f06270 */
[----:B--2---:R-:W-:Y:S01]  /*00c0*/  IMAD.WIDE R2, R5, 0x4, R2 ;  /* 0x0000000405027825 */ /* 0x004fe200078e0202 */
[----:B------:R-:W-:-:S04]  /*00d0*/  LEA.HI R0, R0, R5, RZ, 0x2 ;  /* 0x0000000500007211 */ /* 0x000fc800078f10ff */
[----:B------:R-:W-:-:S04]  /*00e0*/  LOP3.LUT R0, R0, 0xfffffffc, RZ, 0xc0, !PT ;  /* 0xfffffffc00007812 */ /* 0x000fc800078ec0ff */
[----:B------:R-:W-:Y:S02]  /*00f0*/  IADD3 R9, R5, -R0, RZ ;  /* 0x8000000005097210 */ /* 0x000fe40007ffe0ff */
[----:B------:R-:W-:-:S03]  /*0100*/  CS2R R4, SRZ ;  /* 0x0000000000047805 */ /* 0x000fc6000001ff00 */
[----:B----4-:R-:W-:Y:S01]  /*0110*/  IMAD.WIDE R6, R9, 0x4, R6 ;  /* 0x0000000409067825 */ /* 0x010fe200078e0206 */
[----:B------:R-:W-:Y:S02]  /*0120*/  CS2R R8, SRZ ;  /* 0x0000000000087805 */ /* 0x000fe4000001ff00 */
[----:B------:R-:W2:Y:S04]  /*0130*/  @!P0 LDG.E.64 R4, desc[UR4][R2.64] ;  /* 0x0000000402048981 */ /* 0x000ea8000c1e1b00 */
[----:B------:R-:W2:Y:S01]  /*0140*/  @!P0 LDG.E.EL.64 R8, desc[UR4][R6.64] ;  /* 0x0000000406088981 */ /* 0x000ea2000c2e1b00 */
[----:B------:R-:W-:Y:S01]  /*0150*/  BSSY B0, `(.L_x_0) ;  /* 0x0000017000007945 */ /* 0x000fe20003800000 */
[----:B--2---:R-:W-:Y:S01]  /*0160*/  FADD R11, R8, R4 ;  /* 0x00000004080b7221 */ /* 0x004fe20000000000 */
[----:B------:R-:W-:-:S03]  /*0170*/  FADD R4, R9, R5 ;  /* 0x0000000509047221 */ /* 0x000fc60000000000 */
[----:B------:R-:W-:-:S05]  /*0180*/  FADD.FTZ R8, |R11|, -RZ ;  /* 0x800000ff0b087221 */ /* 0x000fca0000010200 */
[----:B------:R-:W-:-:S13]  /*0190*/  FSETP.GE.AND P1, PT, R8, 0.60000002384185791016, PT ;  /* 0x3f19999a0800780b */ /* 0x000fda0003f26000 */
[----:B------:R-:W-:Y:S05]  /*01a0*/  @!P1 BRA `(.L_x_1) ;  /* 0x0000000000289947 */ /* 0x000fea0003800000 */
[C---:B------:R-:W-:Y:S01]  /*01b0*/  FMUL R0, R8.reuse, 2.8853900432586669922 ;  /* 0x4038aa3b08007820 */ /* 0x040fe20000400000 */
[----:B------:R-:W-:Y:S01]  /*01c0*/  HFMA2.MMA R6, -RZ, RZ, 1.875, 0 ;  /* 0x3f800000ff067435 */ /* 0x000fe200000001ff */
[----:B------:R-:W-:-:S04]  /*01d0*/  FSETP.GE.AND P1, PT, R8, 9.010913848876953125, PT ;  /* 0x41102cb40800780b */ /* 0x000fc80003f26000 */
[----:B------:R-:W1:Y:S02]  /*01e0*/  MUFU.EX2 R0, R0 ;  /* 0x0000000000007308 */ /* 0x000e640000000800 */
[----:B-1----:R-:W-:-:S06]  /*01f0*/  FADD R5, R0, 1 ;  /* 0x3f80000000057421 */ /* 0x002fcc0000000000 */
[----:B------:R-:W1:Y:S02]  /*0200*/  MUFU.RCP R5, R5 ;  /* 0x0000000500057308 */ /* 0x000e640000001000 */
[----:B-1----:R-:W-:-:S05]  /*0210*/  FFMA.FTZ R6, R5, -2, R6 ;  /* 0xc000000005067823 */ /* 0x002fca0000010006 */
[----:B------:R-:W-:-:S04]  /*0220*/  FSEL R6, R6, 1, !P1 ;  /* 0x3f80000006067808 */ /* 0x000fc80004800000 */
[----:B------:R-:W-:Y:S01]  /*0230*/  LOP3.LUT R6, R6, 0x80000000, R11, 0xf8, !PT ;  /* 0x8000000006067812 */ /* 0x000fe200078ef80b */
[----:B------:R-:W-:Y:S06]  /*0240*/  BRA `(.L_x_2) ;  /* 0x00000000001c7947 */ /* 0x000fec0003800000 */
.L_x_1:
[----:B------:R-:W-:Y:S01]  /*0250*/  MOV R0, 0x3c80f082 ;  /* 0x3c80f08200007802 */ /* 0x000fe20000000f00 */
[----:B------:R-:W-:-:S04]  /*0260*/  FMUL R5, R11, R11 ;  /* 0x0000000b0b057220 */ /* 0x000fc80000400000 */
[----:B------:R-:W-:-:S04]  /*0270*/  FFMA.FTZ R0, R5, R0, -0.052303962409496307373 ;  /* 0xbd563cae05007423 */ /* 0x000fc80000010000 */
[----:B------:R-:W-:-:S04]  /*0280*/  FFMA.FTZ R0, R5, R0, 0.1331529766321182251 ;  /* 0x3e08594105007423 */ /* 0x000fc80000010000 */
[----:B------:R-:W-:-:S04]  /*0290*/  FFMA.FTZ R0, R5, R0, -0.33332768082618713379 ;  /* 0xbeaaa9ed05007423 */ /* 0x000fc80000010000 */
[----:B------:R-:W-:-:S04]  /*02a0*/  FFMA.FTZ R0, R5, R0, RZ ;  /* 0x0000000005007223 */ /* 0x000fc800000100ff */
[----:B------:R-:W-:-:S07]  /*02b0*/  FFMA.FTZ R6, R11, R0, R11 ;  /* 0x000000000b067223 */ /* 0x000fce000001000b */
.L_x_2:
[----:B------:R-:W-:Y:S05]  /*02c0*/  BSYNC B0 ;  /* 0x0000000000007941 */ /* 0x000fea0003800000 */
.L_x_0:
[----:B------:R-:W-:Y:S01]  /*02d0*/  FADD.FTZ R9, |R4|, -RZ ;  /* 0x800000ff04097221 */ /* 0x000fe20000010200 */
[----:B------:R-:W-:Y:S04]  /*02e0*/  BSSY B0, `(.L_x_3) ;  /* 0x0000014000007945 */ /* 0x000fe80003800000 */
        /* <DEDUP_REMOVED lines=12> */
.L_x_4:
[----:B------:R-:W-:Y:S01]  /*03b0*/  MOV R0, 0x3c80f082 ;  /* 0x3c80f08200007802 */ /* 0x000fe20000000f00 */
[----:B------:R-:W-:-:S04]  /*03c0*/  FMUL R5, R4, R4 ;  /* 0x0000000404057220 */ /* 0x000fc80000400000 */
[----:B------:R-:W-:-:S04]  /*03d0*/  FFMA.FTZ R0, R5, R0, -0.052303962409496307373 ;  /* 0xbd563cae05007423 */ /* 0x000fc80000010000 */
[----:B------:R-:W-:-:S04]  /*03e0*/  FFMA.FTZ R0, R5, R0, 0.1331529766321182251 ;  /* 0x3e08594105007423 */ /* 0x000fc80000010000 */
[----:B------:R-:W-:-:S04]  /*03f0*/  FFMA.FTZ R0, R5, R0, -0.33332768082618713379 ;  /* 0xbeaaa9ed05007423 */ /* 0x000fc80000010000 */
[----:B------:R-:W-:-:S04]  /*0400*/  FFMA.FTZ R5, R5, R0, RZ ;  /* 0x0000000005057223 */ /* 0x000fc800000100ff */
[----:B------:R-:W-:-:S07]  /*0410*/  FFMA.FTZ R7, R4, R5, R4 ;  /* 0x0000000504077223 */ /* 0x000fce0000010004 */
.L_x_5:
[----:B------:R-:W-:Y:S05]  /*0420*/  BSYNC B0 ;  /* 0x0000000000007941 */ /* 0x000fea0003800000 */
.L_x_3:
[----:B------:R-:W-:Y:S05]  /*0430*/  @P0 EXIT ;  /* 0x000000000000094d */ /* 0x000fea0003800000 */
[----:B------:R-:W-:Y:S01]  /*0440*/  STG.E.64 desc[UR4][R2.64], R6 ;  /* 0x0000000602007986 */ /* 0x000fe2000c101b04 */
[----:B------:R-:W-:Y:S05]  /*0450*/  EXIT ;  /* 0x000000000000794d */ /* 0x000fea0003800000 */
.L_x_6:
[----:B------:R-:W-:-:S00]  /*0460*/  BRA `(.L_x_6) ;  /* 0xfffffffc00fc7947 */ /* 0x000fc0000383ffff */
[----:B------:R-:W-:-:S00]  /*0470*/  NOP ;  /* 0x0000000000007918 */ /* 0x000fc00000000000 */
        /* <DEDUP_REMOVED lines=8> */
.L_x_7:


//--------------------- .nv.global.init           --------------------------
	.section	.nv.global.init,"aw",@progbits
.nv.global.init:
	.type		_$_str,@object
	.size		_$_str,(.L_0 - _$_str)
_$_str:
        /*0000*/ 	.byte	0x5f, 0x5f, 0x43, 0x55, 0x44, 0x41, 0x5f, 0x46, 0x54, 0x5a, 0x00
.L_0:


//--------------------- .nv.constant0.triton_poi_fused_tanh_0 --------------------------
	.section	.nv.constant0.triton_poi_fused_tanh_0,"a",@progbits
	.sectionflags	@""
	.align	4
.nv.constant0.triton_poi_fused_tanh_0:
	.zero		548
